//
// Generated by NVIDIA NVVM Compiler
//
// Compiler Build ID: CL-36424714
// Cuda compilation tools, release 13.0, V13.0.88
// Based on NVVM 20.0.0
//

.version 9.0
.target sm_100
.address_size 64

	// .globl	_Z13reduce_kernelPfS_j
.extern .shared .align 16 .b8 sharedArray[];

.visible .entry _Z13reduce_kernelPfS_j(
	.param .u64 .ptr .align 1 _Z13reduce_kernelPfS_j_param_0,
	.param .u64 .ptr .align 1 _Z13reduce_kernelPfS_j_param_1,
	.param .u32 _Z13reduce_kernelPfS_j_param_2
)
{
	.reg .pred 	%p<5>;
	.reg .b32 	%r<16>;
	.reg .b32 	%f<8>;
	.reg .b64 	%rd<11>;

	ld.param.u64 	%rd2, [_Z13reduce_kernelPfS_j_param_0];
	ld.param.u64 	%rd1, [_Z13reduce_kernelPfS_j_param_1];
	cvta.to.global.u64 	%rd3, %rd2;
	mov.u32 	%r1, %ctaid.x;
	mov.u32 	%r15, %ntid.x;
	mul.lo.s32 	%r7, %r15, %r1;
	shl.b32 	%r8, %r7, 1;
	mov.u32 	%r3, %tid.x;
	add.s32 	%r9, %r8, %r3;
	mul.wide.u32 	%rd4, %r9, 4;
	add.s64 	%rd5, %rd3, %rd4;
	ld.global.f32 	%f1, [%rd5];
	add.s32 	%r10, %r9, %r15;
	mul.wide.u32 	%rd6, %r10, 4;
	add.s64 	%rd7, %rd3, %rd6;
	ld.global.f32 	%f2, [%rd7];
	add.f32 	%f3, %f1, %f2;
	shl.b32 	%r11, %r3, 2;
	mov.u32 	%r12, sharedArray;
	add.s32 	%r4, %r12, %r11;
	st.shared.f32 	[%r4], %f3;
	bar.sync 	0;
	setp.lt.u32 	%p1, %r15, 2;
	@%p1 bra 	$L__BB0_4;
$L__BB0_1:
	shr.u32 	%r6, %r15, 1;
	setp.ge.u32 	%p2, %r3, %r6;
	@%p2 bra 	$L__BB0_3;
	shl.b32 	%r13, %r6, 2;
	add.s32 	%r14, %r4, %r13;
	ld.shared.f32 	%f4, [%r14];
	ld.shared.f32 	%f5, [%r4];
	add.f32 	%f6, %f4, %f5;
	st.shared.f32 	[%r4], %f6;
$L__BB0_3:
	bar.sync 	0;
	setp.gt.u32 	%p3, %r15, 3;
	mov.u32 	%r15, %r6;
	@%p3 bra 	$L__BB0_1;
$L__BB0_4:
	setp.ne.s32 	%p4, %r3, 0;
	@%p4 bra 	$L__BB0_6;
	ld.shared.f32 	%f7, [sharedArray];
	cvta.to.global.u64 	%rd8, %rd1;
	mul.wide.u32 	%rd9, %r1, 4;
	add.s64 	%rd10, %rd8, %rd9;
	st.global.f32 	[%rd10], %f7;
$L__BB0_6:
	ret;

}


// ===== COMPILED SASS (sm_100) =====

	.target	sm_100

	.elftype	@"ET_EXEC"


//--------------------- .note.nv.tkinfo           --------------------------
	.section	.note.nv.tkinfo,"",@"SHT_NOTE"
	.sectionflags	@"SHF_NOTE_NV_TKINFO"
	.tkinfo
        /*0018*/ 	.word	0x00000002
        /*0030*/ 	.string	""
        /*0030*/ 	.string	"ptxas"
        /*0030*/ 	.string	"Cuda compilation tools, release 13.0, V13.0.88"
        /*0030*/ 	.string	"Build cuda_13.0.r13.0/compiler.36424714_0"
        /*0030*/ 	.string	"-arch sm_100 -m 64 "



//--------------------- .note.nv.cuinfo           --------------------------
	.section	.note.nv.cuinfo,"",@"SHT_NOTE"
	.sectionflags	@"SHF_NOTE_NV_CUINFO"
        /*0018*/ 	.short	0x0002
        /*001a*/ 	.short	0x0064
        /*001c*/ 	.short	0x0082
	.zero		2


//--------------------- .nv.info                  --------------------------
	.section	.nv.info,"",@"SHT_CUDA_INFO"
	.align	4


	//----- nvinfo : EIATTR_REGCOUNT
	.align		4
        /*0000*/ 	.byte	0x04, 0x2f
        /*0002*/ 	.short	(.L_1 - .L_0)
	.align		4
.L_0:
        /*0004*/ 	.word	index@(_Z13reduce_kernelPfS_j)
        /*0008*/ 	.word	0x0000000e


	//----- nvinfo : EIATTR_FRAME_SIZE
	.align		4
.L_1:
        /*000c*/ 	.byte	0x04, 0x11
        /*000e*/ 	.short	(.L_3 - .L_2)
	.align		4
.L_2:
        /*0010*/ 	.word	index@(_Z13reduce_kernelPfS_j)
        /*0014*/ 	.word	0x00000000


	//----- nvinfo : EIATTR_MIN_STACK_SIZE
	.align		4
.L_3:
        /*0018*/ 	.byte	0x04, 0x12
        /*001a*/ 	.short	(.L_5 - .L_4)
	.align		4
.L_4:
        /*001c*/ 	.word	index@(_Z13reduce_kernelPfS_j)
        /*0020*/ 	.word	0x00000000
.L_5:


//--------------------- .nv.compat                --------------------------
	.section	.nv.compat,"",@"SHT_CUDA_COMPAT_INFO"
	.align	4
        /*0000*/ 	.byte	0x02, 0x09, 0x00, 0x00, 0x02, 0x02, 0x01, 0x00, 0x02, 0x05, 0x05, 0x00, 0x03, 0x07, 0x01, 0x01
        /*0010*/ 	.byte	0x02, 0x03, 0x00, 0x00, 0x02, 0x06, 0x01, 0x00, 0x04, 0x0b, 0x08, 0x00, 0x09, 0x00, 0x00, 0x00
        /*0020*/ 	.byte	0x00, 0x00, 0x00, 0x00


//--------------------- .nv.info._Z13reduce_kernelPfS_j --------------------------
	.section	.nv.info._Z13reduce_kernelPfS_j,"",@"SHT_CUDA_INFO"
	.sectionflags	@""
	.align	4


	//----- nvinfo : EIATTR_CUDA_API_VERSION
	.align		4
        /*0000*/ 	.byte	0x04, 0x37
        /*0002*/ 	.short	(.L_7 - .L_6)
.L_6:
        /*0004*/ 	.word	0x00000082


	//----- nvinfo : EIATTR_KPARAM_INFO
	.align		4
.L_7:
        /*0008*/ 	.byte	0x04, 0x17
        /*000a*/ 	.short	(.L_9 - .L_8)
.L_8:
        /*000c*/ 	.word	0x00000000
        /*0010*/ 	.short	0x0002
        /*0012*/ 	.short	0x0010
        /*0014*/ 	.byte	0x00, 0xf0, 0x11, 0x00


	//----- nvinfo : EIATTR_KPARAM_INFO
	.align		4
.L_9:
        /*0018*/ 	.byte	0x04, 0x17
        /*001a*/ 	.short	(.L_11 - .L_10)
.L_10:
        /*001c*/ 	.word	0x00000000
        /*0020*/ 	.short	0x0001
        /*0022*/ 	.short	0x0008
        /*0024*/ 	.byte	0x00, 0xf5, 0x21, 0x00


	//----- nvinfo : EIATTR_KPARAM_INFO
	.align		4
.L_11:
        /*0028*/ 	.byte	0x04, 0x17
        /*002a*/ 	.short	(.L_13 - .L_12)
.L_12:
        /*002c*/ 	.word	0x00000000
        /*0030*/ 	.short	0x0000
        /*0032*/ 	.short	0x0000
        /*0034*/ 	.byte	0x00, 0xf5, 0x21, 0x00


	//----- nvinfo : EIATTR_SPARSE_MMA_MASK
	.align		4
.L_13:
        /*0038*/ 	.byte	0x03, 0x50
        /*003a*/ 	.short	0x0000


	//----- nvinfo : EIATTR_MAXREG_COUNT
	.align		4
        /*003c*/ 	.byte	0x03, 0x1b
        /*003e*/ 	.short	0x00ff


	//----- nvinfo : EIATTR_NUM_BARRIERS
	.align		4
        /*0040*/ 	.byte	0x02, 0x4c
        /*0042*/ 	.byte	0x01
	.zero		1


	//----- nvinfo : EIATTR_MERCURY_ISA_VERSION
	.align		4
        /*0044*/ 	.byte	0x03, 0x5f
        /*0046*/ 	.short	0x0101


	//----- nvinfo : EIATTR_VRC_CTA_INIT_COUNT
	.align		4
        /*0048*/ 	.byte	0x02, 0x4a
	.zero		1
	.zero		1


	//----- nvinfo : EIATTR_EXIT_INSTR_OFFSETS
	.align		4
        /*004c*/ 	.byte	0x04, 0x1c
        /*004e*/ 	.short	(.L_15 - .L_14)


	//   ....[0]....
.L_14:
        /*0050*/ 	.word	0x00000230


	//   ....[1]....
        /*0054*/ 	.word	0x000002b0


	//----- nvinfo : EIATTR_CBANK_PARAM_SIZE
	.align		4
.L_15:
        /*0058*/ 	.byte	0x03, 0x19
        /*005a*/ 	.short	0x0014


	//----- nvinfo : EIATTR_PARAM_CBANK
	.align		4
        /*005c*/ 	.byte	0x04, 0x0a
        /*005e*/ 	.short	(.L_17 - .L_16)
	.align		4
.L_16:
        /*0060*/ 	.word	index@(.nv.constant0._Z13reduce_kernelPfS_j)
        /*0064*/ 	.short	0x0380
        /*0066*/ 	.short	0x0014


	//----- nvinfo : EIATTR_SW_WAR
	.align		4
.L_17:
        /*0068*/ 	.byte	0x04, 0x36
        /*006a*/ 	.short	(.L_19 - .L_18)
.L_18:
        /*006c*/ 	.word	0x00000008
.L_19:


//--------------------- .nv.callgraph             --------------------------
	.section	.nv.callgraph,"",@"SHT_CUDA_CALLGRAPH"
	.align	4
	.sectionentsize	8
	.align		4
        /*0000*/ 	.word	0x00000000
	.align		4
        /*0004*/ 	.word	0xffffffff
	.align		4
        /*0008*/ 	.word	0x00000000
	.align		4
        /*000c*/ 	.word	0xfffffffe
	.align		4
        /*0010*/ 	.word	0x00000000
	.align		4
        /*0014*/ 	.word	0xfffffffd
	.align		4
        /*0018*/ 	.word	0x00000000
	.align		4
        /*001c*/ 	.word	0xfffffffc


//--------------------- .text._Z13reduce_kernelPfS_j --------------------------
	.section	.text._Z13reduce_kernelPfS_j,"ax",@progbits
	.align	128
        .global         _Z13reduce_kernelPfS_j
        .type           _Z13reduce_kernelPfS_j,@function
        .size           _Z13reduce_kernelPfS_j,(.L_x_3 - _Z13reduce_kernelPfS_j)
        .other          _Z13reduce_kernelPfS_j,@"STO_CUDA_ENTRY STV_DEFAULT"
_Z13reduce_kernelPfS_j:
.text._Z13reduce_kernelPfS_j:
[----:B------:R-:W-:Y:S01]  /*0000*/  LDC R1, c[0x0][0x37c] ;  /* 0x0000df00ff017b82 */ /* 0x000fe20000000800 */
[----:B------:R-:W0:Y:S01]  /*0010*/  S2R R9, SR_CTAID.X ;  /* 0x0000000000097919 */ /* 0x000e220000002500 */
[----:B------:R-:W0:Y:S06]  /*0020*/  LDCU UR8, c[0x0][0x360] ;  /* 0x00006c00ff0877ac */ /* 0x000e2c0008000800 */
[----:B------:R-:W1:Y:S01]  /*0030*/  LDC.64 R4, c[0x0][0x380] ;  /* 0x0000e000ff047b82 */ /* 0x000e620000000a00 */
[----:B------:R-:W2:Y:S01]  /*0040*/  S2R R11, SR_TID.X ;  /* 0x00000000000b7919 */ /* 0x000ea20000002100 */
[----:B------:R-:W3:Y:S01]  /*0050*/  LDCU.64 UR6, c[0x0][0x358] ;  /* 0x00006b00ff0677ac */ /* 0x000ee20008000a00 */
[----:B0-----:R-:W-:-:S05]  /*0060*/  IMAD R0, R9, UR8, RZ ;  /* 0x0000000809007c24 */ /* 0x001fca000f8e02ff */
[----:B--2---:R-:W-:-:S04]  /*0070*/  LEA R3, R0, R11, 0x1 ;  /* 0x0000000b00037211 */ /* 0x004fc800078e08ff */
[C---:B------:R-:W-:Y:S01]  /*0080*/  IADD3 R7, PT, PT, R3.reuse, UR8, RZ ;  /* 0x0000000803077c10 */ /* 0x040fe2000fffe0ff */
[----:B-1----:R-:W-:-:S04]  /*0090*/  IMAD.WIDE.U32 R2, R3, 0x4, R4 ;  /* 0x0000000403027825 */ /* 0x002fc800078e0004 */
[----:B------:R-:W-:Y:S02]  /*00a0*/  IMAD.WIDE.U32 R4, R7, 0x4, R4 ;  /* 0x0000000407047825 */ /* 0x000fe400078e0004 */
[----:B---3--:R-:W2:Y:S04]  /*00b0*/  LDG.E R2, desc[UR6][R2.64] ;  /* 0x0000000602027981 */ /* 0x008ea8000c1e1900 */
[----:B------:R-:W2:Y:S01]  /*00c0*/  LDG.E R5, desc[UR6][R4.64] ;  /* 0x0000000604057981 */ /* 0x000ea2000c1e1900 */
[----:B------:R-:W0:Y:S01]  /*00d0*/  S2UR UR5, SR_CgaCtaId ;  /* 0x00000000000579c3 */ /* 0x000e220000008800 */
[----:B------:R-:W-:Y:S01]  /*00e0*/  UMOV UR4, 0x400 ;  /* 0x0000040000047882 */ /* 0x000fe20000000000 */
[----:B------:R-:W-:Y:S01]  /*00f0*/  UISETP.GE.U32.AND UP0, UPT, UR8, 0x2, UPT ;  /* 0x000000020800788c */ /* 0x000fe2000bf06070 */
[----:B------:R-:W-:Y:S01]  /*0100*/  ISETP.NE.AND P0, PT, R11, RZ, PT ;  /* 0x000000ff0b00720c */ /* 0x000fe20003f05270 */
[----:B0-----:R-:W-:-:S06]  /*0110*/  ULEA UR4, UR5, UR4, 0x18 ;  /* 0x0000000405047291 */ /* 0x001fcc000f8ec0ff */
[----:B------:R-:W-:Y:S01]  /*0120*/  LEA R7, R11, UR4, 0x2 ;  /* 0x000000040b077c11 */ /* 0x000fe2000f8e10ff */
[----:B--2---:R-:W-:-:S05]  /*0130*/  FADD R0, R2, R5 ;  /* 0x0000000502007221 */ /* 0x004fca0000000000 */
[----:B------:R0:W-:Y:S01]  /*0140*/  STS [R7], R0 ;  /* 0x0000000007007388 */ /* 0x0001e20000000800 */
[----:B------:R-:W-:Y:S06]  /*0150*/  BAR.SYNC.DEFER_BLOCKING 0x0 ;  /* 0x0000000000007b1d */ /* 0x000fec0000010000 */
[----:B------:R-:W-:Y:S05]  /*0160*/  BRA.U !UP0, `(.L_x_0) ;  /* 0x0000000108307547 */ /* 0x000fea000b800000 */
[----:B0-----:R-:W-:-:S07]  /*0170*/  IMAD.U32 R0, RZ, RZ, UR8 ;  /* 0x00000008ff007e24 */ /* 0x001fce000f8e00ff */
.L_x_1:
[----:B------:R-:W-:-:S04]  /*0180*/  SHF.R.U32.HI R6, RZ, 0x1, R0 ;  /* 0x00000001ff067819 */ /* 0x000fc80000011600 */
[----:B------:R-:W-:-:S13]  /*0190*/  ISETP.GE.U32.AND P1, PT, R11, R6, PT ;  /* 0x000000060b00720c */ /* 0x000fda0003f26070 */
[----:B------:R-:W-:Y:S01]  /*01a0*/  @!P1 LEA R2, R6, R7, 0x2 ;  /* 0x0000000706029211 */ /* 0x000fe200078e10ff */
[----:B------:R-:W-:Y:S05]  /*01b0*/  @!P1 LDS R3, [R7] ;  /* 0x0000000007039984 */ /* 0x000fea0000000800 */
[----:B------:R-:W0:Y:S02]  /*01c0*/  @!P1 LDS R2, [R2] ;  /* 0x0000000002029984 */ /* 0x000e240000000800 */
[----:B0-----:R-:W-:-:S05]  /*01d0*/  @!P1 FADD R4, R2, R3 ;  /* 0x0000000302049221 */ /* 0x001fca0000000000 */
[----:B------:R1:W-:Y:S01]  /*01e0*/  @!P1 STS [R7], R4 ;  /* 0x0000000407009388 */ /* 0x0003e20000000800 */
[----:B------:R-:W-:Y:S01]  /*01f0*/  BAR.SYNC.DEFER_BLOCKING 0x0 ;  /* 0x0000000000007b1d */ /* 0x000fe20000010000 */
[----:B------:R-:W-:Y:S01]  /*0200*/  ISETP.GT.U32.AND P1, PT, R0, 0x3, PT ;  /* 0x000000030000780c */ /* 0x000fe20003f24070 */
[----:B------:R-:W-:-:S12]  /*0210*/  IMAD.MOV.U32 R0, RZ, RZ, R6 ;  /* 0x000000ffff007224 */ /* 0x000fd800078e0006 */
[----:B-1----:R-:W-:Y:S05]  /*0220*/  @P1 BRA `(.L_x_1) ;  /* 0xfffffffc00d41947 */ /* 0x002fea000383ffff */
.L_x_0:
[----:B------:R-:W-:Y:S05]  /*0230*/  @P0 EXIT ;  /* 0x000000000000094d */ /* 0x000fea0003800000 */
[----:B------:R-:W1:Y:S01]  /*0240*/  S2UR UR5, SR_CgaCtaId ;  /* 0x00000000000579c3 */ /* 0x000e620000008800 */
[----:B------:R-:W-:-:S07]  /*0250*/  UMOV UR4, 0x400 ;  /* 0x0000040000047882 */ /* 0x000fce0000000000 */
[----:B------:R-:W2:Y:S01]  /*0260*/  LDC.64 R2, c[0x0][0x388] ;  /* 0x0000e200ff027b82 */ /* 0x000ea20000000a00 */
[----:B-1----:R-:W-:Y:S01]  /*0270*/  ULEA UR4, UR5, UR4, 0x18 ;  /* 0x0000000405047291 */ /* 0x002fe2000f8ec0ff */
[----:B--2---:R-:W-:-:S08]  /*0280*/  IMAD.WIDE.U32 R2, R9, 0x4, R2 ;  /* 0x0000000409027825 */ /* 0x004fd000078e0002 */
[----:B------:R-:W1:Y:S04]  /*0290*/  LDS R5, [UR4] ;  /* 0x00000004ff057984 */ /* 0x000e680008000800 */
[----:B-1----:R-:W-:Y:S01]  /*02a0*/  STG.E desc[UR6][R2.64], R5 ;  /* 0x0000000502007986 */ /* 0x002fe2000c101906 */
[----:B------:R-:W-:Y:S05]  /*02b0*/  EXIT ;  /* 0x000000000000794d */ /* 0x000fea0003800000 */
.L_x_2:
[----:B------:R-:W-:-:S00]  /*02c0*/  BRA `(.L_x_2) ;  /* 0xfffffffc00fc7947 */ /* 0x000fc0000383ffff */
[----:B------:R-:W-:-:S00]  /*02d0*/  NOP ;  /* 0x0000000000007918 */ /* 0x000fc00000000000 */
        /* <DEDUP_REMOVED lines=10> */
.L_x_3:


//--------------------- .nv.shared._Z13reduce_kernelPfS_j --------------------------
	.section	.nv.shared._Z13reduce_kernelPfS_j,"aw",@nobits
	.sectionflags	@""
	.align	16
	.zero		1024


//--------------------- .nv.shared.reserved.0     --------------------------
	.section	.nv.shared.reserved.0,"aw",@nobits
	.weak		__nv_reservedSMEM_offset_0_alias
	.size		__nv_reservedSMEM_offset_0_alias, 0, 64
	.other		__nv_reservedSMEM_offset_0_alias,@"STO_CUDA_RESERVED_SHARED STV_DEFAULT"
__nv_reservedSMEM_offset_0_alias:
	.zero		0
	.zero		64


//--------------------- .nv.constant0._Z13reduce_kernelPfS_j --------------------------
	.section	.nv.constant0._Z13reduce_kernelPfS_j,"a",@progbits
	.sectionflags	@""
	.align	4
.nv.constant0._Z13reduce_kernelPfS_j:
	.zero		916


//--------------------- SYMBOLS --------------------------

	.type		.nv.reservedSmem.offset0,@object
	.size		.nv.reservedSmem.offset0,0x4
	.type		.nv.reservedSmem.cap,@object
	.size		.nv.reservedSmem.cap,0x4
